	.headerflags	@"EF_CUDA_TEXMODE_UNIFIED EF_CUDA_64BIT_ADDRESS EF_CUDA_ACCELERATORS EF_CUDA_SM90 EF_CUDA_VIRTUAL_SM(EF_CUDA_SM90)"
	.elftype	@"ET_EXEC"


//--------------------- .nv.info                  --------------------------
	.section	.nv.info,"",@"SHT_CUDA_INFO"
	.align	4


	//----- nvinfo : EIATTR_REGCOUNT
	.align		4
        /*0000*/ 	.byte	0x04, 0x2f
        /*0002*/ 	.short	(.L_1 - .L_0)
	.align		4
.L_0:
        /*0004*/ 	.word	index@(triton_poi_fused_convolution_17)
        /*0008*/ 	.word	0x0000000c


	//----- nvinfo : EIATTR_MIN_STACK_SIZE
	.align		4
.L_1:
        /*000c*/ 	.byte	0x04, 0x12
        /*000e*/ 	.short	(.L_3 - .L_2)
	.align		4
.L_2:
        /*0010*/ 	.word	index@(triton_poi_fused_convolution_17)
        /*0014*/ 	.word	0x00000000


	//----- nvinfo : EIATTR_FRAME_SIZE
	.align		4
.L_3:
        /*0018*/ 	.byte	0x04, 0x11
        /*001a*/ 	.short	(.L_5 - .L_4)
	.align		4
.L_4:
        /*001c*/ 	.word	index@(triton_poi_fused_convolution_17)
        /*0020*/ 	.word	0x00000000


	//----- nvinfo : EIATTR_MIN_STACK_SIZE
	.align		4
.L_5:
        /*0024*/ 	.byte	0x04, 0x12
        /*0026*/ 	.short	(.L_7 - .L_6)
	.align		4
.L_6:
        /*0028*/ 	.word	index@(triton_poi_fused_convolution_17)
        /*002c*/ 	.word	0x00000000
.L_7:


//--------------------- .nv.info.triton_poi_fused_convolution_17 --------------------------
	.section	.nv.info.triton_poi_fused_convolution_17,"",@"SHT_CUDA_INFO"
	.sectionflags	@""
	.align	4


	//----- nvinfo : EIATTR_CUDA_API_VERSION
	.align		4
        /*0000*/ 	.byte	0x04, 0x37
        /*0002*/ 	.short	(.L_9 - .L_8)
.L_8:
        /*0004*/ 	.word	0x0000007c


	//----- nvinfo : EIATTR_KPARAM_INFO
	.align		4
.L_9:
        /*0008*/ 	.byte	0x04, 0x17
        /*000a*/ 	.short	(.L_11 - .L_10)
.L_10:
        /*000c*/ 	.word	0x00000000
        /*0010*/ 	.short	0x0002
        /*0012*/ 	.short	0x0010
        /*0014*/ 	.byte	0x00, 0xf0, 0x11, 0x00


	//----- nvinfo : EIATTR_KPARAM_INFO
	.align		4
.L_11:
        /*0018*/ 	.byte	0x04, 0x17
        /*001a*/ 	.short	(.L_13 - .L_12)
.L_12:
        /*001c*/ 	.word	0x00000000
        /*0020*/ 	.short	0x0001
        /*0022*/ 	.short	0x0008
        /*0024*/ 	.byte	0x00, 0xf4, 0x21, 0x00


	//----- nvinfo : EIATTR_KPARAM_INFO
	.align		4
.L_13:
        /*0028*/ 	.byte	0x04, 0x17
        /*002a*/ 	.short	(.L_15 - .L_14)
.L_14:
        /*002c*/ 	.word	0x00000000
        /*0030*/ 	.short	0x0000
        /*0032*/ 	.short	0x0000
        /*0034*/ 	.byte	0x00, 0xf4, 0x21, 0x00


	//----- nvinfo : EIATTR_SPARSE_MMA_MASK
	.align		4
.L_15:
        /*0038*/ 	.byte	0x03, 0x50
        /*003a*/ 	.short	0x0000


	//----- nvinfo : EIATTR_MAXREG_COUNT
	.align		4
        /*003c*/ 	.byte	0x03, 0x1b
        /*003e*/ 	.short	0x00ff


	//----- nvinfo : EIATTR_EXIT_INSTR_OFFSETS
	.align		4
        /*0040*/ 	.byte	0x04, 0x1c
        /*0042*/ 	.short	(.L_17 - .L_16)


	//   ....[0]....
.L_16:
        /*0044*/ 	.word	0x00000150


	//----- nvinfo : EIATTR_REQNTID
	.align		4
.L_17:
        /*0048*/ 	.byte	0x04, 0x10
        /*004a*/ 	.short	(.L_19 - .L_18)
.L_18:
        /*004c*/ 	.word	0x00000100
        /*0050*/ 	.word	0x00000001
        /*0054*/ 	.word	0x00000001


	//----- nvinfo : EIATTR_CBANK_PARAM_SIZE
	.align		4
.L_19:
        /*0058*/ 	.byte	0x03, 0x19
        /*005a*/ 	.short	0x0014


	//----- nvinfo : EIATTR_PARAM_CBANK
	.align		4
        /*005c*/ 	.byte	0x04, 0x0a
        /*005e*/ 	.short	(.L_21 - .L_20)
	.align		4
.L_20:
        /*0060*/ 	.word	index@(.nv.constant0.triton_poi_fused_convolution_17)
        /*0064*/ 	.short	0x0210
        /*0066*/ 	.short	0x0014


	//----- nvinfo : EIATTR_SW_WAR
	.align		4
.L_21:
        /*0068*/ 	.byte	0x04, 0x36
        /*006a*/ 	.short	(.L_23 - .L_22)
.L_22:
        /*006c*/ 	.word	0x00000008
.L_23:


//--------------------- .nv.callgraph             --------------------------
	.section	.nv.callgraph,"",@"SHT_CUDA_CALLGRAPH"
	.align	4
	.sectionentsize	8
	.align		4
        /*0000*/ 	.word	0x00000000
	.align		4
        /*0004*/ 	.word	0xffffffff
	.align		4
        /*0008*/ 	.word	0x00000000
	.align		4
        /*000c*/ 	.word	0xfffffffe
	.align		4
        /*0010*/ 	.word	0x00000000
	.align		4
        /*0014*/ 	.word	0xfffffffd
	.align		4
        /*0018*/ 	.word	0x00000000
	.align		4
        /*001c*/ 	.word	0xfffffffc


//--------------------- .text.triton_poi_fused_convolution_17 --------------------------
	.section	.text.triton_poi_fused_convolution_17,"ax",@progbits
	.align	128
        .global         triton_poi_fused_convolution_17
        .type           triton_poi_fused_convolution_17,@function
        .size           triton_poi_fused_convolution_17,(.L_x_1 - triton_poi_fused_convolution_17)
        .other          triton_poi_fused_convolution_17,@"STO_CUDA_ENTRY STV_DEFAULT"
triton_poi_fused_convolution_17:
.text.triton_poi_fused_convolution_17:
[----:B------:R-:W-:Y:S01]  /*0000*/  LDC R1, c[0x0][0x28] ;  /* 0x00000a00ff017b82 */ /* 0x000fe20000000800 */
[----:B------:R-:W1:Y:S07]  /*0010*/  S2R R0, SR_TID.X ;  /* 0x0000000000007919 */ /* 0x000e6e0000002100 */
[----:B------:R-:W2:Y:S01]  /*0020*/  LDC.64 R4, c[0x0][0x218] ;  /* 0x00008600ff047b82 */ /* 0x000ea20000000a00 */
[----:B------:R-:W-:Y:S01]  /*0030*/  ULDC.64 UR4, c[0x0][0x208] ;  /* 0x0000820000047ab9 */ /* 0x000fe20000000a00 */
[----:B------:R-:W3:Y:S06]  /*0040*/  S2R R7, SR_CTAID.X ;  /* 0x0000000000077919 */ /* 0x000eec0000002500 */
[----:B------:R-:W4:Y:S01]  /*0050*/  LDC.64 R2, c[0x0][0x210] ;  /* 0x00008400ff027b82 */ /* 0x000f220000000a00 */
[----:B-1----:R-:W-:Y:S01]  /*0060*/  IMAD.SHL.U32 R0, R0, 0x2, RZ ;  /* 0x0000000200007824 */ /* 0x002fe200078e00ff */
[----:B---3--:R-:W-:-:S04]  /*0070*/  SHF.R.S32.HI R6, RZ, 0x16, R7 ;  /* 0x00000016ff067819 */ /* 0x008fc80000011407 */
[----:B------:R-:W-:-:S04]  /*0080*/  LOP3.LUT R0, R0, 0x1fe, RZ, 0xc0, !PT ;  /* 0x000001fe00007812 */ /* 0x000fc800078ec0ff */
[----:B------:R-:W-:Y:S02]  /*0090*/  LEA R7, R7, R0, 0x9 ;  /* 0x0000000007077211 */ /* 0x000fe400078e48ff */
[----:B------:R-:W-:-:S03]  /*00a0*/  SGXT R0, R6, 0x1 ;  /* 0x000000010600781a */ /* 0x000fc60000000200 */
[----:B----4-:R-:W-:Y:S01]  /*00b0*/  IMAD.WIDE R2, R7, 0x4, R2 ;  /* 0x0000000407027825 */ /* 0x010fe200078e0202 */
[----:B------:R-:W-:-:S04]  /*00c0*/  LEA.HI R0, R0, R7, RZ, 0x8 ;  /* 0x0000000700007211 */ /* 0x000fc800078f40ff */
[----:B------:R-:W-:-:S05]  /*00d0*/  LOP3.LUT R0, R0, 0xffffff00, RZ, 0xc0, !PT ;  /* 0xffffff0000007812 */ /* 0x000fca00078ec0ff */
[----:B------:R-:W-:Y:S02]  /*00e0*/  IMAD.IADD R9, R7, 0x1, -R0 ;  /* 0x0000000107097824 */ /* 0x000fe400078e0a00 */
[----:B------:R-:W3:Y:S02]  /*00f0*/  LDG.E.64 R6, desc[UR4][R2.64] ;  /* 0x0000000402067981 */ /* 0x000ee4000c1e1b00 */
[----:B--2---:R-:W-:-:S06]  /*0100*/  IMAD.WIDE R4, R9, 0x4, R4 ;  /* 0x0000000409047825 */ /* 0x004fcc00078e0204 */
[----:B------:R-:W3:Y:S02]  /*0110*/  LDG.E.EL.64 R4, desc[UR4][R4.64] ;  /* 0x0000000404047981 */ /* 0x000ee4000c2e1b00 */
[----:B---3--:R-:W-:Y:S01]  /*0120*/  FADD R6, R6, R4 ;  /* 0x0000000406067221 */ /* 0x008fe20000000000 */
[----:B------:R-:W-:-:S05]  /*0130*/  FADD R7, R7, R5 ;  /* 0x0000000507077221 */ /* 0x000fca0000000000 */
[----:B------:R-:W-:Y:S01]  /*0140*/  STG.E.64 desc[UR4][R2.64], R6 ;  /* 0x0000000602007986 */ /* 0x000fe2000c101b04 */
[----:B------:R-:W-:Y:S05]  /*0150*/  EXIT ;  /* 0x000000000000794d */ /* 0x000fea0003800000 */
.L_x_0:
[----:B------:R-:W-:-:S00]  /*0160*/  BRA `(.L_x_0) ;  /* 0xfffffffc00fc7947 */ /* 0x000fc0000383ffff */
[----:B------:R-:W-:-:S00]  /*0170*/  NOP ;  /* 0x0000000000007918 */ /* 0x000fc00000000000 */
        /* <DEDUP_REMOVED lines=8> */
.L_x_1:


//--------------------- .nv.constant0.triton_poi_fused_convolution_17 --------------------------
	.section	.nv.constant0.triton_poi_fused_convolution_17,"a",@progbits
	.sectionflags	@""
	.align	4
.nv.constant0.triton_poi_fused_convolution_17:
	.zero		548
